//
// Generated by NVIDIA NVVM Compiler
//
// Compiler Build ID: CL-36424714
// Cuda compilation tools, release 13.0, V13.0.88
// Based on NVVM 20.0.0
//

.version 9.0
.target sm_100
.address_size 64

	// .globl	_Z13naive_softmaxPdS_i
// _ZZ13naive_softmaxPdS_iE7sum_exp has been demoted
// _ZZ17softmax_logsumexpPdS_iE7max_exp has been demoted
// _ZZ17softmax_logsumexpPdS_iE7sum_exp has been demoted

.visible .entry _Z13naive_softmaxPdS_i(
	.param .u64 .ptr .align 1 _Z13naive_softmaxPdS_i_param_0,
	.param .u64 .ptr .align 1 _Z13naive_softmaxPdS_i_param_1,
	.param .u32 _Z13naive_softmaxPdS_i_param_2
)
{
	.reg .pred 	%p<6>;
	.reg .b32 	%r<21>;
	.reg .b32 	%f<3>;
	.reg .b64 	%rd<10>;
	.reg .b64 	%fd<29>;
	// demoted variable
	.shared .align 8 .f64 _ZZ13naive_softmaxPdS_iE7sum_exp;
	ld.param.u64 	%rd1, [_Z13naive_softmaxPdS_i_param_0];
	ld.param.u64 	%rd2, [_Z13naive_softmaxPdS_i_param_1];
	ld.param.u32 	%r6, [_Z13naive_softmaxPdS_i_param_2];
	mov.u32 	%r7, %ntid.x;
	mov.u32 	%r8, %ctaid.x;
	mov.u32 	%r1, %tid.x;
	mad.lo.s32 	%r2, %r7, %r8, %r1;
	setp.ge.s32 	%p1, %r2, %r6;
	@%p1 bra 	$L__BB0_7;
	cvta.to.global.u64 	%rd3, %rd1;
	mul.wide.s32 	%rd4, %r2, 8;
	add.s64 	%rd5, %rd3, %rd4;
	ld.global.f64 	%fd1, [%rd5];
	fma.rn.f64 	%fd6, %fd1, 0d3FF71547652B82FE, 0d4338000000000000;
	{
	.reg .b32 %temp; 
	mov.b64 	{%r3, %temp}, %fd6;
	}
	mov.f64 	%fd7, 0dC338000000000000;
	add.rn.f64 	%fd8, %fd6, %fd7;
	fma.rn.f64 	%fd9, %fd8, 0dBFE62E42FEFA39EF, %fd1;
	fma.rn.f64 	%fd10, %fd8, 0dBC7ABC9E3B39803F, %fd9;
	fma.rn.f64 	%fd11, %fd10, 0d3E5ADE1569CE2BDF, 0d3E928AF3FCA213EA;
	fma.rn.f64 	%fd12, %fd11, %fd10, 0d3EC71DEE62401315;
	fma.rn.f64 	%fd13, %fd12, %fd10, 0d3EFA01997C89EB71;
	fma.rn.f64 	%fd14, %fd13, %fd10, 0d3F2A01A014761F65;
	fma.rn.f64 	%fd15, %fd14, %fd10, 0d3F56C16C1852B7AF;
	fma.rn.f64 	%fd16, %fd15, %fd10, 0d3F81111111122322;
	fma.rn.f64 	%fd17, %fd16, %fd10, 0d3FA55555555502A1;
	fma.rn.f64 	%fd18, %fd17, %fd10, 0d3FC5555555555511;
	fma.rn.f64 	%fd19, %fd18, %fd10, 0d3FE000000000000B;
	fma.rn.f64 	%fd20, %fd19, %fd10, 0d3FF0000000000000;
	fma.rn.f64 	%fd21, %fd20, %fd10, 0d3FF0000000000000;
	{
	.reg .b32 %temp; 
	mov.b64 	{%r4, %temp}, %fd21;
	}
	{
	.reg .b32 %temp; 
	mov.b64 	{%temp, %r5}, %fd21;
	}
	shl.b32 	%r9, %r3, 20;
	add.s32 	%r10, %r9, %r5;
	mov.b64 	%fd28, {%r4, %r10};
	{
	.reg .b32 %temp; 
	mov.b64 	{%temp, %r11}, %fd1;
	}
	mov.b32 	%f2, %r11;
	abs.f32 	%f1, %f2;
	setp.lt.f32 	%p2, %f1, 0f4086232B;
	@%p2 bra 	$L__BB0_4;
	setp.lt.f64 	%p3, %fd1, 0d0000000000000000;
	add.f64 	%fd22, %fd1, 0d7FF0000000000000;
	selp.f64 	%fd28, 0d0000000000000000, %fd22, %p3;
	setp.geu.f32 	%p4, %f1, 0f40874800;
	@%p4 bra 	$L__BB0_4;
	shr.u32 	%r12, %r3, 31;
	add.s32 	%r13, %r3, %r12;
	shr.s32 	%r14, %r13, 1;
	shl.b32 	%r15, %r14, 20;
	add.s32 	%r16, %r5, %r15;
	mov.b64 	%fd23, {%r4, %r16};
	sub.s32 	%r17, %r3, %r14;
	shl.b32 	%r18, %r17, 20;
	add.s32 	%r19, %r18, 1072693248;
	mov.b32 	%r20, 0;
	mov.b64 	%fd24, {%r20, %r19};
	mul.f64 	%fd28, %fd24, %fd23;
$L__BB0_4:
	setp.ne.s32 	%p5, %r1, 0;
	@%p5 bra 	$L__BB0_6;
	mov.b64 	%rd6, 0;
	st.shared.u64 	[_ZZ13naive_softmaxPdS_iE7sum_exp], %rd6;
$L__BB0_6:
	bar.sync 	0;
	atom.shared.add.f64 	%fd25, [_ZZ13naive_softmaxPdS_iE7sum_exp], %fd28;
	bar.sync 	0;
	ld.shared.f64 	%fd26, [_ZZ13naive_softmaxPdS_iE7sum_exp];
	div.rn.f64 	%fd27, %fd28, %fd26;
	cvta.to.global.u64 	%rd7, %rd2;
	add.s64 	%rd9, %rd7, %rd4;
	st.global.f64 	[%rd9], %fd27;
$L__BB0_7:
	ret;

}
	// .globl	_Z17softmax_logsumexpPdS_i
.visible .entry _Z17softmax_logsumexpPdS_i(
	.param .u64 .ptr .align 1 _Z17softmax_logsumexpPdS_i_param_0,
	.param .u64 .ptr .align 1 _Z17softmax_logsumexpPdS_i_param_1,
	.param .u32 _Z17softmax_logsumexpPdS_i_param_2
)
{
	.reg .pred 	%p<10>;
	.reg .b32 	%r<25>;
	.reg .b32 	%f<3>;
	.reg .b64 	%rd<12>;
	.reg .b64 	%fd<40>;
	// demoted variable
	.shared .align 8 .f64 _ZZ17softmax_logsumexpPdS_iE7max_exp;
	// demoted variable
	.shared .align 8 .f64 _ZZ17softmax_logsumexpPdS_iE7sum_exp;
	ld.param.u64 	%rd2, [_Z17softmax_logsumexpPdS_i_param_0];
	ld.param.u64 	%rd3, [_Z17softmax_logsumexpPdS_i_param_1];
	ld.param.u32 	%r9, [_Z17softmax_logsumexpPdS_i_param_2];
	mov.u32 	%r24, %ntid.x;
	mov.u32 	%r10, %ctaid.x;
	mov.u32 	%r2, %tid.x;
	mad.lo.s32 	%r3, %r24, %r10, %r2;
	setp.ge.s32 	%p1, %r3, %r9;
	@%p1 bra 	$L__BB1_13;
	cvta.to.global.u64 	%rd4, %rd2;
	mul.wide.s32 	%rd5, %r3, 8;
	add.s64 	%rd1, %rd4, %rd5;
	ld.global.f64 	%fd37, [%rd1];
	setp.lt.u32 	%p2, %r24, 2;
	@%p2 bra 	$L__BB1_5;
$L__BB1_2:
	shr.u32 	%r5, %r24, 1;
	setp.ge.u32 	%p3, %r2, %r5;
	@%p3 bra 	$L__BB1_4;
	shl.b32 	%r11, %r5, 3;
	cvt.u64.u32 	%rd6, %r11;
	add.s64 	%rd7, %rd1, %rd6;
	ld.global.f64 	%fd11, [%rd7];
	max.f64 	%fd37, %fd37, %fd11;
$L__BB1_4:
	bar.sync 	0;
	setp.gt.u32 	%p4, %r24, 3;
	mov.u32 	%r24, %r5;
	@%p4 bra 	$L__BB1_2;
$L__BB1_5:
	setp.ne.s32 	%p5, %r2, 0;
	@%p5 bra 	$L__BB1_7;
	st.shared.f64 	[_ZZ17softmax_logsumexpPdS_iE7max_exp], %fd37;
$L__BB1_7:
	bar.sync 	0;
	ld.global.f64 	%fd12, [%rd1];
	ld.shared.f64 	%fd13, [_ZZ17softmax_logsumexpPdS_iE7max_exp];
	sub.f64 	%fd6, %fd12, %fd13;
	fma.rn.f64 	%fd14, %fd6, 0d3FF71547652B82FE, 0d4338000000000000;
	{
	.reg .b32 %temp; 
	mov.b64 	{%r6, %temp}, %fd14;
	}
	mov.f64 	%fd15, 0dC338000000000000;
	add.rn.f64 	%fd16, %fd14, %fd15;
	fma.rn.f64 	%fd17, %fd16, 0dBFE62E42FEFA39EF, %fd6;
	fma.rn.f64 	%fd18, %fd16, 0dBC7ABC9E3B39803F, %fd17;
	fma.rn.f64 	%fd19, %fd18, 0d3E5ADE1569CE2BDF, 0d3E928AF3FCA213EA;
	fma.rn.f64 	%fd20, %fd19, %fd18, 0d3EC71DEE62401315;
	fma.rn.f64 	%fd21, %fd20, %fd18, 0d3EFA01997C89EB71;
	fma.rn.f64 	%fd22, %fd21, %fd18, 0d3F2A01A014761F65;
	fma.rn.f64 	%fd23, %fd22, %fd18, 0d3F56C16C1852B7AF;
	fma.rn.f64 	%fd24, %fd23, %fd18, 0d3F81111111122322;
	fma.rn.f64 	%fd25, %fd24, %fd18, 0d3FA55555555502A1;
	fma.rn.f64 	%fd26, %fd25, %fd18, 0d3FC5555555555511;
	fma.rn.f64 	%fd27, %fd26, %fd18, 0d3FE000000000000B;
	fma.rn.f64 	%fd28, %fd27, %fd18, 0d3FF0000000000000;
	fma.rn.f64 	%fd29, %fd28, %fd18, 0d3FF0000000000000;
	{
	.reg .b32 %temp; 
	mov.b64 	{%r7, %temp}, %fd29;
	}
	{
	.reg .b32 %temp; 
	mov.b64 	{%temp, %r8}, %fd29;
	}
	shl.b32 	%r12, %r6, 20;
	add.s32 	%r13, %r12, %r8;
	mov.b64 	%fd39, {%r7, %r13};
	{
	.reg .b32 %temp; 
	mov.b64 	{%temp, %r14}, %fd6;
	}
	mov.b32 	%f2, %r14;
	abs.f32 	%f1, %f2;
	setp.lt.f32 	%p6, %f1, 0f4086232B;
	@%p6 bra 	$L__BB1_10;
	setp.lt.f64 	%p7, %fd6, 0d0000000000000000;
	add.f64 	%fd30, %fd6, 0d7FF0000000000000;
	selp.f64 	%fd39, 0d0000000000000000, %fd30, %p7;
	setp.geu.f32 	%p8, %f1, 0f40874800;
	@%p8 bra 	$L__BB1_10;
	shr.u32 	%r15, %r6, 31;
	add.s32 	%r16, %r6, %r15;
	shr.s32 	%r17, %r16, 1;
	shl.b32 	%r18, %r17, 20;
	add.s32 	%r19, %r8, %r18;
	mov.b64 	%fd31, {%r7, %r19};
	sub.s32 	%r20, %r6, %r17;
	shl.b32 	%r21, %r20, 20;
	add.s32 	%r22, %r21, 1072693248;
	mov.b32 	%r23, 0;
	mov.b64 	%fd32, {%r23, %r22};
	mul.f64 	%fd39, %fd32, %fd31;
$L__BB1_10:
	setp.ne.s32 	%p9, %r2, 0;
	@%p9 bra 	$L__BB1_12;
	mov.b64 	%rd8, 0;
	st.shared.u64 	[_ZZ17softmax_logsumexpPdS_iE7sum_exp], %rd8;
$L__BB1_12:
	bar.sync 	0;
	atom.shared.add.f64 	%fd33, [_ZZ17softmax_logsumexpPdS_iE7sum_exp], %fd39;
	bar.sync 	0;
	ld.shared.f64 	%fd34, [_ZZ17softmax_logsumexpPdS_iE7sum_exp];
	div.rn.f64 	%fd35, %fd39, %fd34;
	cvta.to.global.u64 	%rd9, %rd3;
	add.s64 	%rd11, %rd9, %rd5;
	st.global.f64 	[%rd11], %fd35;
$L__BB1_13:
	ret;

}


// ===== COMPILED SASS (sm_100) =====

	.target	sm_100

	.elftype	@"ET_EXEC"


//--------------------- .note.nv.tkinfo           --------------------------
	.section	.note.nv.tkinfo,"",@"SHT_NOTE"
	.sectionflags	@"SHF_NOTE_NV_TKINFO"
	.tkinfo
        /*0018*/ 	.word	0x00000002
        /*0030*/ 	.string	""
        /*0030*/ 	.string	"ptxas"
        /*0030*/ 	.string	"Cuda compilation tools, release 13.0, V13.0.88"
        /*0030*/ 	.string	"Build cuda_13.0.r13.0/compiler.36424714_0"
        /*0030*/ 	.string	"-arch sm_100 -m 64 "



//--------------------- .note.nv.cuinfo           --------------------------
	.section	.note.nv.cuinfo,"",@"SHT_NOTE"
	.sectionflags	@"SHF_NOTE_NV_CUINFO"
        /*0018*/ 	.short	0x0002
        /*001a*/ 	.short	0x0064
        /*001c*/ 	.short	0x0082
	.zero		2


//--------------------- .nv.info                  --------------------------
	.section	.nv.info,"",@"SHT_CUDA_INFO"
	.align	4


	//----- nvinfo : EIATTR_REGCOUNT
	.align		4
        /*0000*/ 	.byte	0x04, 0x2f
        /*0002*/ 	.short	(.L_1 - .L_0)
	.align		4
.L_0:
        /*0004*/ 	.word	index@(_Z13naive_softmaxPdS_i)
        /*0008*/ 	.word	0x00000019


	//----- nvinfo : EIATTR_FRAME_SIZE
	.align		4
.L_1:
        /*000c*/ 	.byte	0x04, 0x11
        /*000e*/ 	.short	(.L_3 - .L_2)
	.align		4
.L_2:
        /*0010*/ 	.word	index@($__internal_1_$__cuda_sm20_div_rn_f64_full)
        /*0014*/ 	.word	0x00000000


	//----- nvinfo : EIATTR_FRAME_SIZE
	.align		4
.L_3:
        /*0018*/ 	.byte	0x04, 0x11
        /*001a*/ 	.short	(.L_5 - .L_4)
	.align		4
.L_4:
        /*001c*/ 	.word	index@(_Z13naive_softmaxPdS_i)
        /*0020*/ 	.word	0x00000000


	//----- nvinfo : EIATTR_REGCOUNT
	.align		4
.L_5:
        /*0024*/ 	.byte	0x04, 0x2f
        /*0026*/ 	.short	(.L_7 - .L_6)
	.align		4
.L_6:
        /*0028*/ 	.word	index@(_Z17softmax_logsumexpPdS_i)
        /*002c*/ 	.word	0x00000019


	//----- nvinfo : EIATTR_FRAME_SIZE
	.align		4
.L_7:
        /*0030*/ 	.byte	0x04, 0x11
        /*0032*/ 	.short	(.L_9 - .L_8)
	.align		4
.L_8:
        /*0034*/ 	.word	index@($__internal_0_$__cuda_sm20_div_rn_f64_full)
        /*0038*/ 	.word	0x00000000


	//----- nvinfo : EIATTR_FRAME_SIZE
	.align		4
.L_9:
        /*003c*/ 	.byte	0x04, 0x11
        /*003e*/ 	.short	(.L_11 - .L_10)
	.align		4
.L_10:
        /*0040*/ 	.word	index@(_Z17softmax_logsumexpPdS_i)
        /*0044*/ 	.word	0x00000000


	//----- nvinfo : EIATTR_MIN_STACK_SIZE
	.align		4
.L_11:
        /*0048*/ 	.byte	0x04, 0x12
        /*004a*/ 	.short	(.L_13 - .L_12)
	.align		4
.L_12:
        /*004c*/ 	.word	index@(_Z17softmax_logsumexpPdS_i)
        /*0050*/ 	.word	0x00000000


	//----- nvinfo : EIATTR_MIN_STACK_SIZE
	.align		4
.L_13:
        /*0054*/ 	.byte	0x04, 0x12
        /*0056*/ 	.short	(.L_15 - .L_14)
	.align		4
.L_14:
        /*0058*/ 	.word	index@(_Z13naive_softmaxPdS_i)
        /*005c*/ 	.word	0x00000000
.L_15:


//--------------------- .nv.compat                --------------------------
	.section	.nv.compat,"",@"SHT_CUDA_COMPAT_INFO"
	.align	4
        /*0000*/ 	.byte	0x02, 0x09, 0x00, 0x00, 0x02, 0x02, 0x01, 0x00, 0x02, 0x05, 0x05, 0x00, 0x03, 0x07, 0x01, 0x01
        /*0010*/ 	.byte	0x02, 0x03, 0x00, 0x00, 0x02, 0x06, 0x01, 0x00, 0x04, 0x0b, 0x08, 0x00, 0x01, 0x00, 0x00, 0x00
        /*0020*/ 	.byte	0x00, 0x00, 0x00, 0x00


//--------------------- .nv.info._Z17softmax_logsumexpPdS_i --------------------------
	.section	.nv.info._Z17softmax_logsumexpPdS_i,"",@"SHT_CUDA_INFO"
	.sectionflags	@""
	.align	4


	//----- nvinfo : EIATTR_CUDA_API_VERSION
	.align		4
        /*0000*/ 	.byte	0x04, 0x37
        /*0002*/ 	.short	(.L_17 - .L_16)
.L_16:
        /*0004*/ 	.word	0x00000082


	//----- nvinfo : EIATTR_KPARAM_INFO
	.align		4
.L_17:
        /*0008*/ 	.byte	0x04, 0x17
        /*000a*/ 	.short	(.L_19 - .L_18)
.L_18:
        /*000c*/ 	.word	0x00000000
        /*0010*/ 	.short	0x0002
        /*0012*/ 	.short	0x0010
        /*0014*/ 	.byte	0x00, 0xf0, 0x11, 0x00


	//----- nvinfo : EIATTR_KPARAM_INFO
	.align		4
.L_19:
        /*0018*/ 	.byte	0x04, 0x17
        /*001a*/ 	.short	(.L_21 - .L_20)
.L_20:
        /*001c*/ 	.word	0x00000000
        /*0020*/ 	.short	0x0001
        /*0022*/ 	.short	0x0008
        /*0024*/ 	.byte	0x00, 0xf5, 0x21, 0x00


	//----- nvinfo : EIATTR_KPARAM_INFO
	.align		4
.L_21:
        /*0028*/ 	.byte	0x04, 0x17
        /*002a*/ 	.short	(.L_23 - .L_22)
.L_22:
        /*002c*/ 	.word	0x00000000
        /*0030*/ 	.short	0x0000
        /*0032*/ 	.short	0x0000
        /*0034*/ 	.byte	0x00, 0xf5, 0x21, 0x00


	//----- nvinfo : EIATTR_SPARSE_MMA_MASK
	.align		4
.L_23:
        /*0038*/ 	.byte	0x03, 0x50
        /*003a*/ 	.short	0x0000


	//----- nvinfo : EIATTR_MAXREG_COUNT
	.align		4
        /*003c*/ 	.byte	0x03, 0x1b
        /*003e*/ 	.short	0x00ff


	//----- nvinfo : EIATTR_NUM_BARRIERS
	.align		4
        /*0040*/ 	.byte	0x02, 0x4c
        /*0042*/ 	.byte	0x01
	.zero		1


	//----- nvinfo : EIATTR_MERCURY_ISA_VERSION
	.align		4
        /*0044*/ 	.byte	0x03, 0x5f
        /*0046*/ 	.short	0x0101


	//----- nvinfo : EIATTR_VRC_CTA_INIT_COUNT
	.align		4
        /*0048*/ 	.byte	0x02, 0x4a
	.zero		1
	.zero		1


	//----- nvinfo : EIATTR_EXIT_INSTR_OFFSETS
	.align		4
        /*004c*/ 	.byte	0x04, 0x1c
        /*004e*/ 	.short	(.L_25 - .L_24)


	//   ....[0]....
.L_24:
        /*0050*/ 	.word	0x00000080


	//   ....[1]....
        /*0054*/ 	.word	0x000008b0


	//----- nvinfo : EIATTR_CRS_STACK_SIZE
	.align		4
.L_25:
        /*0058*/ 	.byte	0x04, 0x1e
        /*005a*/ 	.short	(.L_27 - .L_26)
.L_26:
        /*005c*/ 	.word	0x00000000


	//----- nvinfo : EIATTR_CBANK_PARAM_SIZE
	.align		4
.L_27:
        /*0060*/ 	.byte	0x03, 0x19
        /*0062*/ 	.short	0x0014


	//----- nvinfo : EIATTR_PARAM_CBANK
	.align		4
        /*0064*/ 	.byte	0x04, 0x0a
        /*0066*/ 	.short	(.L_29 - .L_28)
	.align		4
.L_28:
        /*0068*/ 	.word	index@(.nv.constant0._Z17softmax_logsumexpPdS_i)
        /*006c*/ 	.short	0x0380
        /*006e*/ 	.short	0x0014


	//----- nvinfo : EIATTR_SW_WAR
	.align		4
.L_29:
        /*0070*/ 	.byte	0x04, 0x36
        /*0072*/ 	.short	(.L_31 - .L_30)
.L_30:
        /*0074*/ 	.word	0x00000008
.L_31:


//--------------------- .nv.info._Z13naive_softmaxPdS_i --------------------------
	.section	.nv.info._Z13naive_softmaxPdS_i,"",@"SHT_CUDA_INFO"
	.sectionflags	@""
	.align	4


	//----- nvinfo : EIATTR_CUDA_API_VERSION
	.align		4
        /*0000*/ 	.byte	0x04, 0x37
        /*0002*/ 	.short	(.L_33 - .L_32)
.L_32:
        /*0004*/ 	.word	0x00000082


	//----- nvinfo : EIATTR_KPARAM_INFO
	.align		4
.L_33:
        /*0008*/ 	.byte	0x04, 0x17
        /*000a*/ 	.short	(.L_35 - .L_34)
.L_34:
        /*000c*/ 	.word	0x00000000
        /*0010*/ 	.short	0x0002
        /*0012*/ 	.short	0x0010
        /*0014*/ 	.byte	0x00, 0xf0, 0x11, 0x00


	//----- nvinfo : EIATTR_KPARAM_INFO
	.align		4
.L_35:
        /*0018*/ 	.byte	0x04, 0x17
        /*001a*/ 	.short	(.L_37 - .L_36)
.L_36:
        /*001c*/ 	.word	0x00000000
        /*0020*/ 	.short	0x0001
        /*0022*/ 	.short	0x0008
        /*0024*/ 	.byte	0x00, 0xf5, 0x21, 0x00


	//----- nvinfo : EIATTR_KPARAM_INFO
	.align		4
.L_37:
        /*0028*/ 	.byte	0x04, 0x17
        /*002a*/ 	.short	(.L_39 - .L_38)
.L_38:
        /*002c*/ 	.word	0x00000000
        /*0030*/ 	.short	0x0000
        /*0032*/ 	.short	0x0000
        /*0034*/ 	.byte	0x00, 0xf5, 0x21, 0x00


	//----- nvinfo : EIATTR_SPARSE_MMA_MASK
	.align		4
.L_39:
        /*0038*/ 	.byte	0x03, 0x50
        /*003a*/ 	.short	0x0000


	//----- nvinfo : EIATTR_MAXREG_COUNT
	.align		4
        /*003c*/ 	.byte	0x03, 0x1b
        /*003e*/ 	.short	0x00ff


	//----- nvinfo : EIATTR_NUM_BARRIERS
	.align		4
        /*0040*/ 	.byte	0x02, 0x4c
        /*0042*/ 	.byte	0x01
	.zero		1


	//----- nvinfo : EIATTR_MERCURY_ISA_VERSION
	.align		4
        /*0044*/ 	.byte	0x03, 0x5f
        /*0046*/ 	.short	0x0101


	//----- nvinfo : EIATTR_VRC_CTA_INIT_COUNT
	.align		4
        /*0048*/ 	.byte	0x02, 0x4a
	.zero		1
	.zero		1


	//----- nvinfo : EIATTR_EXIT_INSTR_OFFSETS
	.align		4
        /*004c*/ 	.byte	0x04, 0x1c
        /*004e*/ 	.short	(.L_41 - .L_40)


	//   ....[0]....
.L_40:
        /*0050*/ 	.word	0x00000070


	//   ....[1]....
        /*0054*/ 	.word	0x000006d0


	//----- nvinfo : EIATTR_CRS_STACK_SIZE
	.align		4
.L_41:
        /*0058*/ 	.byte	0x04, 0x1e
        /*005a*/ 	.short	(.L_43 - .L_42)
.L_42:
        /*005c*/ 	.word	0x00000000


	//----- nvinfo : EIATTR_CBANK_PARAM_SIZE
	.align		4
.L_43:
        /*0060*/ 	.byte	0x03, 0x19
        /*0062*/ 	.short	0x0014


	//----- nvinfo : EIATTR_PARAM_CBANK
	.align		4
        /*0064*/ 	.byte	0x04, 0x0a
        /*0066*/ 	.short	(.L_45 - .L_44)
	.align		4
.L_44:
        /*0068*/ 	.word	index@(.nv.constant0._Z13naive_softmaxPdS_i)
        /*006c*/ 	.short	0x0380
        /*006e*/ 	.short	0x0014


	//----- nvinfo : EIATTR_SW_WAR
	.align		4
.L_45:
        /*0070*/ 	.byte	0x04, 0x36
        /*0072*/ 	.short	(.L_47 - .L_46)
.L_46:
        /*0074*/ 	.word	0x00000008
.L_47:


//--------------------- .nv.callgraph             --------------------------
	.section	.nv.callgraph,"",@"SHT_CUDA_CALLGRAPH"
	.align	4
	.sectionentsize	8
	.align		4
        /*0000*/ 	.word	0x00000000
	.align		4
        /*0004*/ 	.word	0xffffffff
	.align		4
        /*0008*/ 	.word	0x00000000
	.align		4
        /*000c*/ 	.word	0xfffffffe
	.align		4
        /*0010*/ 	.word	0x00000000
	.align		4
        /*0014*/ 	.word	0xfffffffd
	.align		4
        /*0018*/ 	.word	0x00000000
	.align		4
        /*001c*/ 	.word	0xfffffffc


//--------------------- .text._Z17softmax_logsumexpPdS_i --------------------------
	.section	.text._Z17softmax_logsumexpPdS_i,"ax",@progbits
	.align	128
        .global         _Z17softmax_logsumexpPdS_i
        .type           _Z17softmax_logsumexpPdS_i,@function
        .size           _Z17softmax_logsumexpPdS_i,(.L_x_28 - _Z17softmax_logsumexpPdS_i)
        .other          _Z17softmax_logsumexpPdS_i,@"STO_CUDA_ENTRY STV_DEFAULT"
_Z17softmax_logsumexpPdS_i:
.text._Z17softmax_logsumexpPdS_i:
[----:B------:R-:W-:Y:S01]  /*0000*/  LDC R1, c[0x0][0x37c] ;  /* 0x0000df00ff017b82 */ /* 0x000fe20000000800 */
[----:B------:R-:W0:Y:S01]  /*0010*/  S2R R0, SR_CTAID.X ;  /* 0x0000000000007919 */ /* 0x000e220000002500 */
[----:B------:R-:W1:Y:S01]  /*0020*/  LDCU UR4, c[0x0][0x360] ;  /* 0x00006c00ff0477ac */ /* 0x000e620008000800 */
[----:B------:R-:W0:Y:S01]  /*0030*/  S2R R5, SR_TID.X ;  /* 0x0000000000057919 */ /* 0x000e220000002100 */
[----:B------:R-:W2:Y:S01]  /*0040*/  LDCU UR5, c[0x0][0x390] ;  /* 0x00007200ff0577ac */ /* 0x000ea20008000800 */
[----:B-1----:R-:W-:Y:S02]  /*0050*/  IMAD.U32 R4, RZ, RZ, UR4 ;  /* 0x00000004ff047e24 */ /* 0x002fe4000f8e00ff */
[----:B0-----:R-:W-:-:S05]  /*0060*/  IMAD R0, R0, UR4, R5 ;  /* 0x0000000400007c24 */ /* 0x001fca000f8e0205 */
[----:B--2---:R-:W-:-:S13]  /*0070*/  ISETP.GE.AND P0, PT, R0, UR5, PT ;  /* 0x0000000500007c0c */ /* 0x004fda000bf06270 */
[----:B------:R-:W-:Y:S05]  /*0080*/  @P0 EXIT ;  /* 0x000000000000094d */ /* 0x000fea0003800000 */
[----:B------:R-:W0:Y:S01]  /*0090*/  LDC.64 R8, c[0x0][0x380] ;  /* 0x0000e000ff087b82 */ /* 0x000e220000000a00 */
[----:B------:R-:W1:Y:S01]  /*00a0*/  LDCU.64 UR8, c[0x0][0x358] ;  /* 0x00006b00ff0877ac */ /* 0x000e620008000a00 */
[----:B0-----:R-:W-:-:S05]  /*00b0*/  IMAD.WIDE R8, R0, 0x8, R8 ;  /* 0x0000000800087825 */ /* 0x001fca00078e0208 */
[----:B-1----:R0:W5:Y:S01]  /*00c0*/  LDG.E.64 R6, desc[UR8][R8.64] ;  /* 0x0000000808067981 */ /* 0x002162000c1e1b00 */
[----:B------:R-:W-:-:S13]  /*00d0*/  ISETP.GE.U32.AND P0, PT, R4, 0x2, PT ;  /* 0x000000020400780c */ /* 0x000fda0003f06070 */
[----:B0-----:R-:W-:Y:S05]  /*00e0*/  @!P0 BRA `(.L_x_0) ;  /* 0x0000000000508947 */ /* 0x001fea0003800000 */
.L_x_3:
[----:B------:R-:W-:Y:S01]  /*00f0*/  SHF.R.U32.HI R10, RZ, 0x1, R4 ;  /* 0x00000001ff0a7819 */ /* 0x000fe20000011604 */
[----:B------:R-:W-:Y:S03]  /*0100*/  BSSY.RECONVERGENT B0, `(.L_x_1) ;  /* 0x000000e000007945 */ /* 0x000fe60003800200 */
[----:B------:R-:W-:-:S13]  /*0110*/  ISETP.GE.U32.AND P0, PT, R5, R10, PT ;  /* 0x0000000a0500720c */ /* 0x000fda0003f06070 */
[----:B------:R-:W-:Y:S05]  /*0120*/  @P0 BRA `(.L_x_2) ;  /* 0x00000000002c0947 */ /* 0x000fea0003800000 */
[----:B------:R-:W-:-:S05]  /*0130*/  LEA R2, P0, R10, R8, 0x3 ;  /* 0x000000080a027211 */ /* 0x000fca00078018ff */
[----:B------:R-:W-:-:S06]  /*0140*/  IMAD.X R3, RZ, RZ, R9, P0 ;  /* 0x000000ffff037224 */ /* 0x000fcc00000e0609 */
[----:B------:R-:W2:Y:S01]  /*0150*/  LDG.E.64 R2, desc[UR8][R2.64] ;  /* 0x0000000802027981 */ /* 0x000ea2000c1e1b00 */
[----:B-----5:R-:W-:Y:S01]  /*0160*/  IMAD.MOV.U32 R11, RZ, RZ, R7 ;  /* 0x000000ffff0b7224 */ /* 0x020fe200078e0007 */
[----:B--2---:R-:W-:Y:S01]  /*0170*/  DSETP.MAX.AND P0, P1, R6, R2, PT ;  /* 0x000000020600722a */ /* 0x004fe2000390f000 */
[----:B------:R-:W-:Y:S02]  /*0180*/  IMAD.MOV.U32 R12, RZ, RZ, R3 ;  /* 0x000000ffff0c7224 */ /* 0x000fe400078e0003 */
[----:B------:R-:W-:-:S03]  /*0190*/  IMAD.MOV.U32 R7, RZ, RZ, R2 ;  /* 0x000000ffff077224 */ /* 0x000fc600078e0002 */
[----:B------:R-:W-:Y:S02]  /*01a0*/  FSEL R11, R11, R12, P0 ;  /* 0x0000000c0b0b7208 */ /* 0x000fe40000000000 */
[----:B------:R-:W-:-:S06]  /*01b0*/  SEL R6, R6, R7, P0 ;  /* 0x0000000706067207 */ /* 0x000fcc0000000000 */
[----:B------:R-:W-:-:S05]  /*01c0*/  @P1 LOP3.LUT R11, R12, 0x80000, RZ, 0xfc, !PT ;  /* 0x000800000c0b1812 */ /* 0x000fca00078efcff */
[----:B------:R-:W-:-:S07]  /*01d0*/  IMAD.MOV.U32 R7, RZ, RZ, R11 ;  /* 0x000000ffff077224 */ /* 0x000fce00078e000b */
.L_x_2:
[----:B------:R-:W-:Y:S05]  /*01e0*/  BSYNC.RECONVERGENT B0 ;  /* 0x0000000000007941 */ /* 0x000fea0003800200 */
.L_x_1:
[----:B------:R-:W-:Y:S01]  /*01f0*/  BAR.SYNC.DEFER_BLOCKING 0x0 ;  /* 0x0000000000007b1d */ /* 0x000fe20000010000 */
[----:B------:R-:W-:Y:S01]  /*0200*/  ISETP.GT.U32.AND P0, PT, R4, 0x3, PT ;  /* 0x000000030400780c */ /* 0x000fe20003f04070 */
[----:B------:R-:W-:-:S12]  /*0210*/  IMAD.MOV.U32 R4, RZ, RZ, R10 ;  /* 0x000000ffff047224 */ /* 0x000fd800078e000a */
[----:B------:R-:W-:Y:S05]  /*0220*/  @P0 BRA `(.L_x_3) ;  /* 0xfffffffc00b00947 */ /* 0x000fea000383ffff */
.L_x_0:
[----:B------:R-:W0:Y:S01]  /*0230*/  S2UR UR5, SR_CgaCtaId ;  /* 0x00000000000579c3 */ /* 0x000e220000008800 */
[----:B------:R-:W-:Y:S01]  /*0240*/  ISETP.NE.AND P0, PT, R5, RZ, PT ;  /* 0x000000ff0500720c */ /* 0x000fe20003f05270 */
[----:B------:R-:W-:Y:S02]  /*0250*/  UMOV UR4, 0x400 ;  /* 0x0000040000047882 */ /* 0x000fe40000000000 */
[----:B0-----:R-:W-:-:S10]  /*0260*/  ULEA UR6, UR5, UR4, 0x18 ;  /* 0x0000000405067291 */ /* 0x001fd4000f8ec0ff */
[----:B-----5:R-:W-:Y:S01]  /*0270*/  @!P0 STS.64 [UR6], R6 ;  /* 0x00000006ff008988 */ /* 0x020fe20008000a06 */
[----:B------:R-:W-:Y:S06]  /*0280*/  BAR.SYNC.DEFER_BLOCKING 0x0 ;  /* 0x0000000000007b1d */ /* 0x000fec0000010000 */
[----:B------:R-:W2:Y:S01]  /*0290*/  LDG.E.64 R2, desc[UR8][R8.64] ;  /* 0x0000000808027981 */ /* 0x000ea2000c1e1b00 */
[----:B------:R-:W-:Y:S01]  /*02a0*/  UMOV UR10, 0xfefa39ef ;  /* 0xfefa39ef000a7882 */ /* 0x000fe20000000000 */
[----:B------:R-:W-:Y:S01]  /*02b0*/  UMOV UR11, 0x3fe62e42 ;  /* 0x3fe62e42000b7882 */ /* 0x000fe20000000000 */
[----:B------:R-:W-:Y:S01]  /*02c0*/  BSSY.RECONVERGENT B0, `(.L_x_4) ;  /* 0x000003b000007945 */ /* 0x000fe20003800200 */
[----:B------:R-:W2:Y:S04]  /*02d0*/  LDS.64 R4, [UR6] ;  /* 0x00000006ff047984 */ /* 0x000ea80008000a00 */
[----:B------:R-:W-:Y:S01]  /*02e0*/  @!P0 STS.64 [UR6+0x8], RZ ;  /* 0x000008ffff008988 */ /* 0x000fe20008000a06 */
[----:B--2---:R-:W-:Y:S01]  /*02f0*/  DADD R2, R2, -R4 ;  /* 0x0000000002027229 */ /* 0x004fe20000000804 */
[----:B------:R-:W-:-:S02]  /*0300*/  IMAD.MOV.U32 R4, RZ, RZ, 0x652b82fe ;  /* 0x652b82feff047424 */ /* 0x000fc400078e00ff */
[----:B------:R-:W-:-:S06]  /*0310*/  IMAD.MOV.U32 R5, RZ, RZ, 0x3ff71547 ;  /* 0x3ff71547ff057424 */ /* 0x000fcc00078e00ff */
[----:B------:R-:W-:Y:S01]  /*0320*/  DFMA R4, R2, R4, 6.75539944105574400000e+15 ;  /* 0x433800000204742b */ /* 0x000fe20000000004 */
[----:B------:R-:W-:-:S07]  /*0330*/  FSETP.GEU.AND P0, PT, |R3|, 4.1917929649353027344, PT ;  /* 0x4086232b0300780b */ /* 0x000fce0003f0e200 */
[----:B------:R-:W-:-:S08]  /*0340*/  DADD R10, R4, -6.75539944105574400000e+15 ;  /* 0xc3380000040a7429 */ /* 0x000fd00000000000 */
[----:B------:R-:W-:Y:S01]  /*0350*/  DFMA R12, R10, -UR10, R2 ;  /* 0x8000000a0a0c7c2b */ /* 0x000fe20008000002 */
[----:B------:R-:W-:Y:S01]  /*0360*/  UMOV UR10, 0x3b39803f ;  /* 0x3b39803f000a7882 */ /* 0x000fe20000000000 */
[----:B------:R-:W-:-:S06]  /*0370*/  UMOV UR11, 0x3c7abc9e ;  /* 0x3c7abc9e000b7882 */ /* 0x000fcc0000000000 */
[----:B------:R-:W-:Y:S01]  /*0380*/  DFMA R6, R10, -UR10, R12 ;  /* 0x8000000a0a067c2b */ /* 0x000fe2000800000c */
[----:B------:R-:W-:Y:S01]  /*0390*/  UMOV UR10, 0x69ce2bdf ;  /* 0x69ce2bdf000a7882 */ /* 0x000fe20000000000 */
[----:B------:R-:W-:Y:S01]  /*03a0*/  IMAD.MOV.U32 R10, RZ, RZ, -0x35dec16 ;  /* 0xfca213eaff0a7424 */ /* 0x000fe200078e00ff */
[----:B------:R-:W-:Y:S01]  /*03b0*/  UMOV UR11, 0x3e5ade15 ;  /* 0x3e5ade15000b7882 */ /* 0x000fe20000000000 */
[----:B------:R-:W-:-:S06]  /*03c0*/  IMAD.MOV.U32 R11, RZ, RZ, 0x3e928af3 ;  /* 0x3e928af3ff0b7424 */ /* 0x000fcc00078e00ff */
[----:B------:R-:W-:Y:S01]  /*03d0*/  DFMA R8, R6, UR10, R10 ;  /* 0x0000000a06087c2b */ /* 0x000fe2000800000a */
[----:B------:R-:W-:Y:S01]  /*03e0*/  UMOV UR10, 0x62401315 ;  /* 0x62401315000a7882 */ /* 0x000fe20000000000 */
[----:B------:R-:W-:-:S06]  /*03f0*/  UMOV UR11, 0x3ec71dee ;  /* 0x3ec71dee000b7882 */ /* 0x000fcc0000000000 */
[----:B------:R-:W-:Y:S01]  /*0400*/  DFMA R8, R6, R8, UR10 ;  /* 0x0000000a06087e2b */ /* 0x000fe20008000008 */
        /* <DEDUP_REMOVED lines=20> */
[----:B------:R-:W-:-:S08]  /*0550*/  DFMA R8, R6, R8, UR10 ;  /* 0x0000000a06087e2b */ /* 0x000fd00008000008 */
[----:B------:R-:W-:-:S08]  /*0560*/  DFMA R8, R6, R8, 1 ;  /* 0x3ff000000608742b */ /* 0x000fd00000000008 */
[----:B------:R-:W-:-:S10]  /*0570*/  DFMA R8, R6, R8, 1 ;  /* 0x3ff000000608742b */ /* 0x000fd40000000008 */
[----:B------:R-:W-:Y:S02]  /*0580*/  IMAD R7, R4, 0x100000, R9 ;  /* 0x0010000004077824 */ /* 0x000fe400078e0209 */
[----:B------:R-:W-:Y:S01]  /*0590*/  IMAD.MOV.U32 R6, RZ, RZ, R8 ;  /* 0x000000ffff067224 */ /* 0x000fe200078e0008 */
[----:B------:R-:W-:Y:S06]  /*05a0*/  @!P0 BRA `(.L_x_5) ;  /* 0x0000000000308947 */ /* 0x000fec0003800000 */
[----:B------:R-:W-:Y:S01]  /*05b0*/  FSETP.GEU.AND P1, PT, |R3|, 4.2275390625, PT ;  /* 0x408748000300780b */ /* 0x000fe20003f2e200 */
[C---:B------:R-:W-:Y:S02]  /*05c0*/  DADD R6, R2.reuse, +INF ;  /* 0x7ff0000002067429 */ /* 0x040fe40000000000 */
[----:B------:R-:W-:-:S08]  /*05d0*/  DSETP.GEU.AND P0, PT, R2, RZ, PT ;  /* 0x000000ff0200722a */ /* 0x000fd00003f0e000 */
[----:B------:R-:W-:Y:S02]  /*05e0*/  FSEL R6, R6, RZ, P0 ;  /* 0x000000ff06067208 */ /* 0x000fe40000000000 */
[----:B------:R-:W-:Y:S02]  /*05f0*/  @!P1 LEA.HI R5, R4, R4, RZ, 0x1 ;  /* 0x0000000404059211 */ /* 0x000fe400078f08ff */
[----:B------:R-:W-:Y:S02]  /*0600*/  FSEL R7, R7, RZ, P0 ;  /* 0x000000ff07077208 */ /* 0x000fe40000000000 */
[----:B------:R-:W-:-:S05]  /*0610*/  @!P1 SHF.R.S32.HI R5, RZ, 0x1, R5 ;  /* 0x00000001ff059819 */ /* 0x000fca0000011405 */
[----:B------:R-:W-:Y:S02]  /*0620*/  @!P1 IMAD.IADD R2, R4, 0x1, -R5 ;  /* 0x0000000104029824 */ /* 0x000fe400078e0a05 */
[----:B------:R-:W-:-:S03]  /*0630*/  @!P1 IMAD R9, R5, 0x100000, R9 ;  /* 0x0010000005099824 */ /* 0x000fc600078e0209 */
[----:B------:R-:W-:Y:S01]  /*0640*/  @!P1 LEA R3, R2, 0x3ff00000, 0x14 ;  /* 0x3ff0000002039811 */ /* 0x000fe200078ea0ff */
[----:B------:R-:W-:-:S06]  /*0650*/  @!P1 IMAD.MOV.U32 R2, RZ, RZ, RZ ;  /* 0x000000ffff029224 */ /* 0x000fcc00078e00ff */
[----:B------:R-:W-:-:S11]  /*0660*/  @!P1 DMUL R6, R8, R2 ;  /* 0x0000000208069228 */ /* 0x000fd60000000000 */
.L_x_5:
[----:B------:R-:W-:Y:S05]  /*0670*/  BSYNC.RECONVERGENT B0 ;  /* 0x0000000000007941 */ /* 0x000fea0003800200 */
.L_x_4:
[----:B------:R-:W-:Y:S01]  /*0680*/  BAR.SYNC.DEFER_BLOCKING 0x0 ;  /* 0x0000000000007b1d */ /* 0x000fe20000010000 */
[----:B------:R-:W-:-:S04]  /*0690*/  UIADD3 UR4, UPT, UPT, UR4, 0x8, URZ ;  /* 0x0000000804047890 */ /* 0x000fc8000fffe0ff */
[----:B------:R-:W-:Y:S01]  /*06a0*/  ULEA UR4, UR5, UR4, 0x18 ;  /* 0x0000000405047291 */ /* 0x000fe2000f8ec0ff */
[----:B------:R-:W-:Y:S11]  /*06b0*/  BSSY.RECONVERGENT B0, `(.L_x_6) ;  /* 0x0000006000007945 */ /* 0x000ff60003800200 */
.L_x_7:
[----:B------:R-:W0:Y:S01]  /*06c0*/  LDS.64 R8, [UR4] ;  /* 0x00000004ff087984 */ /* 0x000e220008000a00 */
[----:B------:R-:W-:Y:S01]  /*06d0*/  IMAD.U32 R3, RZ, RZ, UR4 ;  /* 0x00000004ff037e24 */ /* 0x000fe2000f8e00ff */
[----:B0-----:R-:W-:-:S07]  /*06e0*/  DADD R10, R6, R8 ;  /* 0x00000000060a7229 */ /* 0x001fce0000000008 */
[----:B------:R-:W0:Y:S02]  /*06f0*/  ATOMS.CAST.SPIN.64 P0, [R3], R8, R10 ;  /* 0x000000080300758d */ /* 0x000e24000180040a */
[----:B0-----:R-:W-:Y:S05]  /*0700*/  @!P0 BRA `(.L_x_7) ;  /* 0xfffffffc00ec8947 */ /* 0x001fea000383ffff */
[----:B------:R-:W-:Y:S05]  /*0710*/  BSYNC.RECONVERGENT B0 ;  /* 0x0000000000007941 */ /* 0x000fea0003800200 */
.L_x_6:
[----:B------:R-:W-:Y:S01]  /*0720*/  BAR.SYNC.DEFER_BLOCKING 0x0 ;  /* 0x0000000000007b1d */ /* 0x000fe20000010000 */
[----:B------:R-:W-:Y:S01]  /*0730*/  IMAD.MOV.U32 R2, RZ, RZ, 0x1 ;  /* 0x00000001ff027424 */ /* 0x000fe200078e00ff */
[----:B------:R-:W-:-:S04]  /*0740*/  FSETP.GEU.AND P1, PT, |R7|, 6.5827683646048100446e-37, PT ;  /* 0x036000000700780b */ /* 0x000fc80003f2e200 */
[----:B------:R-:W-:Y:S01]  /*0750*/  BSSY.RECONVERGENT B0, `(.L_x_8) ;  /* 0x0000012000007945 */ /* 0x000fe20003800200 */
[----:B------:R-:W0:Y:S02]  /*0760*/  LDS.64 R8, [UR6+0x8] ;  /* 0x00000806ff087984 */ /* 0x000e240008000a00 */
[----:B0-----:R-:W0:Y:S02]  /*0770*/  MUFU.RCP64H R3, R9 ;  /* 0x0000000900037308 */ /* 0x001e240000001800 */
[----:B0-----:R-:W-:-:S08]  /*0780*/  DFMA R4, -R8, R2, 1 ;  /* 0x3ff000000804742b */ /* 0x001fd00000000102 */
[----:B------:R-:W-:-:S08]  /*0790*/  DFMA R4, R4, R4, R4 ;  /* 0x000000040404722b */ /* 0x000fd00000000004 */
[----:B------:R-:W-:-:S08]  /*07a0*/  DFMA R4, R2, R4, R2 ;  /* 0x000000040204722b */ /* 0x000fd00000000002 */
[----:B------:R-:W-:-:S08]  /*07b0*/  DFMA R2, -R8, R4, 1 ;  /* 0x3ff000000802742b */ /* 0x000fd00000000104 */
[----:B------:R-:W-:-:S08]  /*07c0*/  DFMA R2, R4, R2, R4 ;  /* 0x000000020402722b */ /* 0x000fd00000000004 */
[----:B------:R-:W-:-:S08]  /*07d0*/  DMUL R4, R2, R6 ;  /* 0x0000000602047228 */ /* 0x000fd00000000000 */
[----:B------:R-:W-:-:S08]  /*07e0*/  DFMA R10, -R8, R4, R6 ;  /* 0x00000004080a722b */ /* 0x000fd00000000106 */
[----:B------:R-:W-:-:S10]  /*07f0*/  DFMA R2, R2, R10, R4 ;  /* 0x0000000a0202722b */ /* 0x000fd40000000004 */
[----:B------:R-:W-:-:S05]  /*0800*/  FFMA R4, RZ, R9, R3 ;  /* 0x00000009ff047223 */ /* 0x000fca0000000003 */
[----:B------:R-:W-:-:S13]  /*0810*/  FSETP.GT.AND P0, PT, |R4|, 1.469367938527859385e-39, PT ;  /* 0x001000000400780b */ /* 0x000fda0003f04200 */
[----:B------:R-:W-:Y:S05]  /*0820*/  @P0 BRA P1, `(.L_x_9) ;  /* 0x0000000000100947 */ /* 0x000fea0000800000 */
[----:B------:R-:W-:Y:S01]  /*0830*/  IMAD.MOV.U32 R4, RZ, RZ, R6 ;  /* 0x000000ffff047224 */ /* 0x000fe200078e0006 */
[----:B------:R-:W-:Y:S01]  /*0840*/  MOV R10, 0x870 ;  /* 0x00000870000a7802 */ /* 0x000fe20000000f00 */
[----:B------:R-:W-:-:S07]  /*0850*/  IMAD.MOV.U32 R5, RZ, RZ, R7 ;  /* 0x000000ffff057224 */ /* 0x000fce00078e0007 */
[----:B------:R-:W-:Y:S05]  /*0860*/  CALL.REL.NOINC `($__internal_0_$__cuda_sm20_div_rn_f64_full) ;  /* 0x0000000000147944 */ /* 0x000fea0003c00000 */
.L_x_9:
[----:B------:R-:W-:Y:S05]  /*0870*/  BSYNC.RECONVERGENT B0 ;  /* 0x0000000000007941 */ /* 0x000fea0003800200 */
.L_x_8:
[----:B------:R-:W0:Y:S02]  /*0880*/  LDC.64 R4, c[0x0][0x388] ;  /* 0x0000e200ff047b82 */ /* 0x000e240000000a00 */
[----:B0-----:R-:W-:-:S05]  /*0890*/  IMAD.WIDE R4, R0, 0x8, R4 ;  /* 0x0000000800047825 */ /* 0x001fca00078e0204 */
[----:B------:R-:W-:Y:S01]  /*08a0*/  STG.E.64 desc[UR8][R4.64], R2 ;  /* 0x0000000204007986 */ /* 0x000fe2000c101b08 */
[----:B------:R-:W-:Y:S05]  /*08b0*/  EXIT ;  /* 0x000000000000794d */ /* 0x000fea0003800000 */
        .weak           $__internal_0_$__cuda_sm20_div_rn_f64_full
        .type           $__internal_0_$__cuda_sm20_div_rn_f64_full,@function
        .size           $__internal_0_$__cuda_sm20_div_rn_f64_full,(.L_x_28 - $__internal_0_$__cuda_sm20_div_rn_f64_full)
$__internal_0_$__cuda_sm20_div_rn_f64_full:
[C---:B------:R-:W-:Y:S01]  /*08c0*/  FSETP.GEU.AND P0, PT, |R9|.reuse, 1.469367938527859385e-39, PT ;  /* 0x001000000900780b */ /* 0x040fe20003f0e200 */
[--C-:B------:R-:W-:Y:S01]  /*08d0*/  IMAD.MOV.U32 R6, RZ, RZ, R8.reuse ;  /* 0x000000ffff067224 */ /* 0x100fe200078e0008 */
[----:B------:R-:W-:Y:S01]  /*08e0*/  LOP3.LUT R2, R9, 0x800fffff, RZ, 0xc0, !PT ;  /* 0x800fffff09027812 */ /* 0x000fe200078ec0ff */
[----:B------:R-:W-:Y:S01]  /*08f0*/  IMAD.MOV.U32 R7, RZ, RZ, R9 ;  /* 0x000000ffff077224 */ /* 0x000fe200078e0009 */
[C---:B------:R-:W-:Y:S01]  /*0900*/  FSETP.GEU.AND P2, PT, |R5|.reuse, 1.469367938527859385e-39, PT ;  /* 0x001000000500780b */ /* 0x040fe20003f4e200 */
[----:B------:R-:W-:Y:S01]  /*0910*/  IMAD.MOV.U32 R16, RZ, RZ, 0x1 ;  /* 0x00000001ff107424 */ /* 0x000fe200078e00ff */
[----:B------:R-:W-:Y:S01]  /*0920*/  LOP3.LUT R3, R2, 0x3ff00000, RZ, 0xfc, !PT ;  /* 0x3ff0000002037812 */ /* 0x000fe200078efcff */
[----:B------:R-:W-:Y:S01]  /*0930*/  IMAD.MOV.U32 R2, RZ, RZ, R8 ;  /* 0x000000ffff027224 */ /* 0x000fe200078e0008 */
[----:B------:R-:W-:Y:S01]  /*0940*/  LOP3.LUT R11, R5, 0x7ff00000, RZ, 0xc0, !PT ;  /* 0x7ff00000050b7812 */ /* 0x000fe200078ec0ff */
[----:B------:R-:W-:Y:S01]  /*0950*/  BSSY.RECONVERGENT B1, `(.L_x_10) ;  /* 0x0000051000017945 */ /* 0x000fe20003800200 */
[----:B------:R-:W-:-:S03]  /*0960*/  LOP3.LUT R14, R9, 0x7ff00000, RZ, 0xc0, !PT ;  /* 0x7ff00000090e7812 */ /* 0x000fc600078ec0ff */
[----:B------:R-:W-:Y:S01]  /*0970*/  @!P0 DMUL R2, R6, 8.98846567431157953865e+307 ;  /* 0x7fe0000006028828 */ /* 0x000fe20000000000 */
[----:B------:R-:W-:-:S03]  /*0980*/  ISETP.GE.U32.AND P1, PT, R11, R14, PT ;  /* 0x0000000e0b00720c */ /* 0x000fc60003f26070 */
[----:B------:R-:W-:Y:S02]  /*0990*/  @!P2 LOP3.LUT R8, R7, 0x7ff00000, RZ, 0xc0, !PT ;  /* 0x7ff000000708a812 */ /* 0x000fe400078ec0ff */
[----:B------:R-:W0:Y:S02]  /*09a0*/  MUFU.RCP64H R17, R3 ;  /* 0x0000000300117308 */ /* 0x000e240000001800 */
[----:B------:R-:W-:Y:S01]  /*09b0*/  @!P2 ISETP.GE.U32.AND P3, PT, R11, R8, PT ;  /* 0x000000080b00a20c */ /* 0x000fe20003f66070 */
[----:B------:R-:W-:Y:S01]  /*09c0*/  IMAD.MOV.U32 R8, RZ, RZ, R4 ;  /* 0x000000ffff087224 */ /* 0x000fe200078e0004 */
[----:B0-----:R-:W-:-:S08]  /*09d0*/  DFMA R12, R16, -R2, 1 ;  /* 0x3ff00000100c742b */ /* 0x001fd00000000802 */
[----:B------:R-:W-:Y:S01]  /*09e0*/  DFMA R18, R12, R12, R12 ;  /* 0x0000000c0c12722b */ /* 0x000fe2000000000c */
[----:B------:R-:W-:-:S05]  /*09f0*/  IMAD.MOV.U32 R12, RZ, RZ, 0x1ca00000 ;  /* 0x1ca00000ff0c7424 */ /* 0x000fca00078e00ff */
[C---:B------:R-:W-:Y:S02]  /*0a00*/  @!P2 SEL R13, R12.reuse, 0x63400000, !P3 ;  /* 0x634000000c0da807 */ /* 0x040fe40005800000 */
[----:B------:R-:W-:Y:S01]  /*0a10*/  DFMA R16, R16, R18, R16 ;  /* 0x000000121010722b */ /* 0x000fe20000000010 */
[----:B------:R-:W-:Y:S01]  /*0a20*/  SEL R9, R12, 0x63400000, !P1 ;  /* 0x634000000c097807 */ /* 0x000fe20004800000 */
[----:B------:R-:W-:Y:S01]  /*0a30*/  @!P2 IMAD.MOV.U32 R18, RZ, RZ, RZ ;  /* 0x000000ffff12a224 */ /* 0x000fe200078e00ff */
[--C-:B------:R-:W-:Y:S02]  /*0a40*/  @!P2 LOP3.LUT R13, R13, 0x80000000, R5.reuse, 0xf8, !PT ;  /* 0x800000000d0da812 */ /* 0x100fe400078ef805 */
[----:B------:R-:W-:Y:S02]  /*0a50*/  LOP3.LUT R9, R9, 0x800fffff, R5, 0xf8, !PT ;  /* 0x800fffff09097812 */ /* 0x000fe400078ef805 */
[----:B------:R-:W-:Y:S01]  /*0a60*/  @!P2 LOP3.LUT R19, R13, 0x100000, RZ, 0xfc, !PT ;  /* 0x001000000d13a812 */ /* 0x000fe200078efcff */
[----:B------:R-:W-:-:S05]  /*0a70*/  DFMA R20, R16, -R2, 1 ;  /* 0x3ff000001014742b */ /* 0x000fca0000000802 */
[----:B------:R-:W-:-:S03]  /*0a80*/  @!P2 DFMA R8, R8, 2, -R18 ;  /* 0x400000000808a82b */ /* 0x000fc60000000812 */
[----:B------:R-:W-:Y:S01]  /*0a90*/  DFMA R16, R16, R20, R16 ;  /* 0x000000141010722b */ /* 0x000fe20000000010 */
[----:B------:R-:W-:Y:S02]  /*0aa0*/  IMAD.MOV.U32 R21, RZ, RZ, R11 ;  /* 0x000000ffff157224 */ /* 0x000fe400078e000b */
[----:B------:R-:W-:Y:S01]  /*0ab0*/  IMAD.MOV.U32 R20, RZ, RZ, R14 ;  /* 0x000000ffff147224 */ /* 0x000fe200078e000e */
[----:B------:R-:W-:-:S03]  /*0ac0*/  @!P0 LOP3.LUT R20, R3, 0x7ff00000, RZ, 0xc0, !PT ;  /* 0x7ff0000003148812 */ /* 0x000fc600078ec0ff */
[----:B------:R-:W-:Y:S01]  /*0ad0*/  @!P2 LOP3.LUT R21, R9, 0x7ff00000, RZ, 0xc0, !PT ;  /* 0x7ff000000915a812 */ /* 0x000fe200078ec0ff */
[----:B------:R-:W-:Y:S01]  /*0ae0*/  DMUL R18, R16, R8 ;  /* 0x0000000810127228 */ /* 0x000fe20000000000 */
[----:B------:R-:W-:-:S03]  /*0af0*/  VIADD R22, R20, 0xffffffff ;  /* 0xffffffff14167836 */ /* 0x000fc60000000000 */
[----:B------:R-:W-:-:S04]  /*0b00*/  VIADD R13, R21, 0xffffffff ;  /* 0xffffffff150d7836 */ /* 0x000fc80000000000 */
[----:B------:R-:W-:Y:S01]  /*0b10*/  DFMA R14, R18, -R2, R8 ;  /* 0x80000002120e722b */ /* 0x000fe20000000008 */
[----:B------:R-:W-:-:S04]  /*0b20*/  ISETP.GT.U32.AND P0, PT, R13, 0x7feffffe, PT ;  /* 0x7feffffe0d00780c */ /* 0x000fc80003f04070 */
[----:B------:R-:W-:-:S03]  /*0b30*/  ISETP.GT.U32.OR P0, PT, R22, 0x7feffffe, P0 ;  /* 0x7feffffe1600780c */ /* 0x000fc60000704470 */
[----:B------:R-:W-:-:S10]  /*0b40*/  DFMA R14, R16, R14, R18 ;  /* 0x0000000e100e722b */ /* 0x000fd40000000012 */
[----:B------:R-:W-:Y:S05]  /*0b50*/  @P0 BRA `(.L_x_11) ;  /* 0x00000000006c0947 */ /* 0x000fea0003800000 */
[----:B------:R-:W-:-:S04]  /*0b60*/  LOP3.LUT R16, R7, 0x7ff00000, RZ, 0xc0, !PT ;  /* 0x7ff0000007107812 */ /* 0x000fc800078ec0ff */
[CC--:B------:R-:W-:Y:S02]  /*0b70*/  VIADDMNMX R4, R11.reuse, -R16.reuse, 0xb9600000, !PT ;  /* 0xb96000000b047446 */ /* 0x0c0fe40007800910 */
[----:B------:R-:W-:Y:S02]  /*0b80*/  ISETP.GE.U32.AND P0, PT, R11, R16, PT ;  /* 0x000000100b00720c */ /* 0x000fe40003f06070 */
[----:B------:R-:W-:Y:S02]  /*0b90*/  VIMNMX R4, PT, PT, R4, 0x46a00000, PT ;  /* 0x46a0000004047848 */ /* 0x000fe40003fe0100 */
[----:B------:R-:W-:-:S05]  /*0ba0*/  SEL R11, R12, 0x63400000, !P0 ;  /* 0x634000000c0b7807 */ /* 0x000fca0004000000 */
[----:B------:R-:W-:Y:S02]  /*0bb0*/  IMAD.IADD R11, R4, 0x1, -R11 ;  /* 0x00000001040b7824 */ /* 0x000fe400078e0a0b */
[----:B------:R-:W-:Y:S02]  /*0bc0*/  IMAD.MOV.U32 R4, RZ, RZ, RZ ;  /* 0x000000ffff047224 */ /* 0x000fe400078e00ff */
[----:B------:R-:W-:-:S06]  /*0bd0*/  VIADD R5, R11, 0x7fe00000 ;  /* 0x7fe000000b057836 */ /* 0x000fcc0000000000 */
[----:B------:R-:W-:-:S10]  /*0be0*/  DMUL R12, R14, R4 ;  /* 0x000000040e0c7228 */ /* 0x000fd40000000000 */
[----:B------:R-:W-:-:S13]  /*0bf0*/  FSETP.GTU.AND P0, PT, |R13|, 1.469367938527859385e-39, PT ;  /* 0x001000000d00780b */ /* 0x000fda0003f0c200 */
[----:B------:R-:W-:Y:S05]  /*0c00*/  @P0 BRA `(.L_x_12) ;  /* 0x0000000000940947 */ /* 0x000fea0003800000 */
[----:B------:R-:W-:Y:S01]  /*0c10*/  DFMA R2, R14, -R2, R8 ;  /* 0x800000020e02722b */ /* 0x000fe20000000008 */
[----:B------:R-:W-:-:S09]  /*0c20*/  IMAD.MOV.U32 R4, RZ, RZ, RZ ;  /* 0x000000ffff047224 */ /* 0x000fd200078e00ff */
[C---:B------:R-:W-:Y:S02]  /*0c30*/  FSETP.NEU.AND P0, PT, R3.reuse, RZ, PT ;  /* 0x000000ff0300720b */ /* 0x040fe40003f0d000 */
[----:B------:R-:W-:-:S04]  /*0c40*/  LOP3.LUT R7, R3, 0x80000000, R7, 0x48, !PT ;  /* 0x8000000003077812 */ /* 0x000fc800078e4807 */
[----:B------:R-:W-:-:S07]  /*0c50*/  LOP3.LUT R5, R7, R5, RZ, 0xfc, !PT ;  /* 0x0000000507057212 */ /* 0x000fce00078efcff */
[----:B------:R-:W-:Y:S05]  /*0c60*/  @!P0 BRA `(.L_x_12) ;  /* 0x00000000007c8947 */ /* 0x000fea0003800000 */
[----:B------:R-:W-:Y:S01]  /*0c70*/  IMAD.MOV R3, RZ, RZ, -R11 ;  /* 0x000000ffff037224 */ /* 0x000fe200078e0a0b */
[----:B------:R-:W-:Y:S01]  /*0c80*/  DMUL.RP R4, R14, R4 ;  /* 0x000000040e047228 */ /* 0x000fe20000008000 */
[----:B------:R-:W-:-:S06]  /*0c90*/  IMAD.MOV.U32 R2, RZ, RZ, RZ ;  /* 0x000000ffff027224 */ /* 0x000fcc00078e00ff */
[----:B------:R-:W-:-:S03]  /*0ca0*/  DFMA R2, R12, -R2, R14 ;  /* 0x800000020c02722b */ /* 0x000fc6000000000e */
[----:B------:R-:W-:-:S03]  /*0cb0*/  LOP3.LUT R7, R5, R7, RZ, 0x3c, !PT ;  /* 0x0000000705077212 */ /* 0x000fc600078e3cff */
[----:B------:R-:W-:-:S04]  /*0cc0*/  IADD3 R2, PT, PT, -R11, -0x43300000, RZ ;  /* 0xbcd000000b027810 */ /* 0x000fc80007ffe1ff */
[----:B------:R-:W-:-:S04]  /*0cd0*/  FSETP.NEU.AND P0, PT, |R3|, R2, PT ;  /* 0x000000020300720b */ /* 0x000fc80003f0d200 */
[----:B------:R-:W-:Y:S02]  /*0ce0*/  FSEL R12, R4, R12, !P0 ;  /* 0x0000000c040c7208 */ /* 0x000fe40004000000 */
[----:B------:R-:W-:Y:S01]  /*0cf0*/  FSEL R13, R7, R13, !P0 ;  /* 0x0000000d070d7208 */ /* 0x000fe20004000000 */
[----:B------:R-:W-:Y:S06]  /*0d00*/  BRA `(.L_x_12) ;  /* 0x0000000000547947 */ /* 0x000fec0003800000 */
.L_x_11:
[----:B------:R-:W-:-:S14]  /*0d10*/  DSETP.NAN.AND P0, PT, R4, R4, PT ;  /* 0x000000040400722a */ /* 0x000fdc0003f08000 */
[----:B------:R-:W-:Y:S05]  /*0d20*/  @P0 BRA `(.L_x_13) ;  /* 0x0000000000440947 */ /* 0x000fea0003800000 */
[----:B------:R-:W-:-:S14]  /*0d30*/  DSETP.NAN.AND P0, PT, R6, R6, PT ;  /* 0x000000060600722a */ /* 0x000fdc0003f08000 */
[----:B------:R-:W-:Y:S05]  /*0d40*/  @P0 BRA `(.L_x_14) ;  /* 0x0000000000300947 */ /* 0x000fea0003800000 */
[----:B------:R-:W-:Y:S01]  /*0d50*/  ISETP.NE.AND P0, PT, R21, R20, PT ;  /* 0x000000141500720c */ /* 0x000fe20003f05270 */
[----:B------:R-:W-:Y:S02]  /*0d60*/  IMAD.MOV.U32 R12, RZ, RZ, 0x0 ;  /* 0x00000000ff0c7424 */ /* 0x000fe400078e00ff */
[----:B------:R-:W-:-:S10]  /*0d70*/  IMAD.MOV.U32 R13, RZ, RZ, -0x80000 ;  /* 0xfff80000ff0d7424 */ /* 0x000fd400078e00ff */
[----:B------:R-:W-:Y:S05]  /*0d80*/  @!P0 BRA `(.L_x_12) ;  /* 0x0000000000348947 */ /* 0x000fea0003800000 */
[----:B------:R-:W-:Y:S02]  /*0d90*/  ISETP.NE.AND P0, PT, R21, 0x7ff00000, PT ;  /* 0x7ff000001500780c */ /* 0x000fe40003f05270 */
[----:B------:R-:W-:Y:S02]  /*0da0*/  LOP3.LUT R13, R5, 0x80000000, R7, 0x48, !PT ;  /* 0x80000000050d7812 */ /* 0x000fe400078e4807 */
[----:B------:R-:W-:-:S13]  /*0db0*/  ISETP.EQ.OR P0, PT, R20, RZ, !P0 ;  /* 0x000000ff1400720c */ /* 0x000fda0004702670 */
[----:B------:R-:W-:Y:S01]  /*0dc0*/  @P0 LOP3.LUT R2, R13, 0x7ff00000, RZ, 0xfc, !PT ;  /* 0x7ff000000d020812 */ /* 0x000fe200078efcff */
[----:B------:R-:W-:Y:S02]  /*0dd0*/  @!P0 IMAD.MOV.U32 R12, RZ, RZ, RZ ;  /* 0x000000ffff0c8224 */ /* 0x000fe400078e00ff */
[----:B------:R-:W-:Y:S02]  /*0de0*/  @P0 IMAD.MOV.U32 R12, RZ, RZ, RZ ;  /* 0x000000ffff0c0224 */ /* 0x000fe400078e00ff */
[----:B------:R-:W-:Y:S01]  /*0df0*/  @P0 IMAD.MOV.U32 R13, RZ, RZ, R2 ;  /* 0x000000ffff0d0224 */ /* 0x000fe200078e0002 */
[----:B------:R-:W-:Y:S06]  /*0e00*/  BRA `(.L_x_12) ;  /* 0x0000000000147947 */ /* 0x000fec0003800000 */
.L_x_14:
[----:B------:R-:W-:Y:S01]  /*0e10*/  LOP3.LUT R13, R7, 0x80000, RZ, 0xfc, !PT ;  /* 0x00080000070d7812 */ /* 0x000fe200078efcff */
[----:B------:R-:W-:Y:S01]  /*0e20*/  IMAD.MOV.U32 R12, RZ, RZ, R6 ;  /* 0x000000ffff0c7224 */ /* 0x000fe200078e0006 */
[----:B------:R-:W-:Y:S06]  /*0e30*/  BRA `(.L_x_12) ;  /* 0x0000000000087947 */ /* 0x000fec0003800000 */
.L_x_13:
[----:B------:R-:W-:Y:S01]  /*0e40*/  LOP3.LUT R13, R5, 0x80000, RZ, 0xfc, !PT ;  /* 0x00080000050d7812 */ /* 0x000fe200078efcff */
[----:B------:R-:W-:-:S07]  /*0e50*/  IMAD.MOV.U32 R12, RZ, RZ, R4 ;  /* 0x000000ffff0c7224 */ /* 0x000fce00078e0004 */
.L_x_12:
[----:B------:R-:W-:Y:S05]  /*0e60*/  BSYNC.RECONVERGENT B1 ;  /* 0x0000000000017941 */ /* 0x000fea0003800200 */
.L_x_10:
[----:B------:R-:W-:Y:S02]  /*0e70*/  IMAD.MOV.U32 R11, RZ, RZ, 0x0 ;  /* 0x00000000ff0b7424 */ /* 0x000fe400078e00ff */
[----:B------:R-:W-:Y:S02]  /*0e80*/  IMAD.MOV.U32 R2, RZ, RZ, R12 ;  /* 0x000000ffff027224 */ /* 0x000fe400078e000c */
[----:B------:R-:W-:Y:S01]  /*0e90*/  IMAD.MOV.U32 R3, RZ, RZ, R13 ;  /* 0x000000ffff037224 */ /* 0x000fe200078e000d */
[----:B------:R-:W-:Y:S06]  /*0ea0*/  RET.REL.NODEC R10 `(_Z17softmax_logsumexpPdS_i) ;  /* 0xfffffff00a547950 */ /* 0x000fec0003c3ffff */
.L_x_15:
[----:B------:R-:W-:-:S00]  /*0eb0*/  BRA `(.L_x_15) ;  /* 0xfffffffc00fc7947 */ /* 0x000fc0000383ffff */
[----:B------:R-:W-:-:S00]  /*0ec0*/  NOP ;  /* 0x0000000000007918 */ /* 0x000fc00000000000 */
        /* <DEDUP_REMOVED lines=11> */
.L_x_28:


//--------------------- .text._Z13naive_softmaxPdS_i --------------------------
	.section	.text._Z13naive_softmaxPdS_i,"ax",@progbits
	.align	128
        .global         _Z13naive_softmaxPdS_i
        .type           _Z13naive_softmaxPdS_i,@function
        .size           _Z13naive_softmaxPdS_i,(.L_x_29 - _Z13naive_softmaxPdS_i)
        .other          _Z13naive_softmaxPdS_i,@"STO_CUDA_ENTRY STV_DEFAULT"
_Z13naive_softmaxPdS_i:
.text._Z13naive_softmaxPdS_i:
[----:B------:R-:W-:Y:S01]  /*0000*/  LDC R1, c[0x0][0x37c] ;  /* 0x0000df00ff017b82 */ /* 0x000fe20000000800 */
[----:B------:R-:W0:Y:S01]  /*0010*/  S2R R3, SR_CTAID.X ;  /* 0x0000000000037919 */ /* 0x000e220000002500 */
[----:B------:R-:W0:Y:S01]  /*0020*/  LDCU UR4, c[0x0][0x360] ;  /* 0x00006c00ff0477ac */ /* 0x000e220008000800 */
[----:B------:R-:W0:Y:S01]  /*0030*/  S2R R2, SR_TID.X ;  /* 0x0000000000027919 */ /* 0x000e220000002100 */
[----:B------:R-:W1:Y:S01]  /*0040*/  LDCU UR5, c[0x0][0x390] ;  /* 0x00007200ff0577ac */ /* 0x000e620008000800 */
[----:B0-----:R-:W-:-:S05]  /*0050*/  IMAD R0, R3, UR4, R2 ;  /* 0x0000000403007c24 */ /* 0x001fca000f8e0202 */
[----:B-1----:R-:W-:-:S13]  /*0060*/  ISETP.GE.AND P0, PT, R0, UR5, PT ;  /* 0x0000000500007c0c */ /* 0x002fda000bf06270 */
[----:B------:R-:W-:Y:S05]  /*0070*/  @P0 EXIT ;  /* 0x000000000000094d */ /* 0x000fea0003800000 */
[----:B------:R-:W0:Y:S01]  /*0080*/  LDC.64 R4, c[0x0][0x380] ;  /* 0x0000e000ff047b82 */ /* 0x000e220000000a00 */
[----:B------:R-:W1:Y:S01]  /*0090*/  LDCU.64 UR6, c[0x0][0x358] ;  /* 0x00006b00ff0677ac */ /* 0x000e620008000a00 */
[----:B0-----:R-:W-:-:S06]  /*00a0*/  IMAD.WIDE R4, R0, 0x8, R4 ;  /* 0x0000000800047825 */ /* 0x001fcc00078e0204 */
[----:B-1----:R-:W2:Y:S01]  /*00b0*/  LDG.E.64 R4, desc[UR6][R4.64] ;  /* 0x0000000604047981 */ /* 0x002ea2000c1e1b00 */
[----:B------:R-:W-:Y:S01]  /*00c0*/  IMAD.MOV.U32 R6, RZ, RZ, 0x652b82fe ;  /* 0x652b82feff067424 */ /* 0x000fe200078e00ff */
[----:B------:R-:W-:Y:S01]  /*00d0*/  UMOV UR4, 0xfefa39ef ;  /* 0xfefa39ef00047882 */ /* 0x000fe20000000000 */
[----:B------:R-:W-:Y:S01]  /*00e0*/  IMAD.MOV.U32 R7, RZ, RZ, 0x3ff71547 ;  /* 0x3ff71547ff077424 */ /* 0x000fe200078e00ff */
[----:B------:R-:W-:Y:S01]  /*00f0*/  UMOV UR5, 0x3fe62e42 ;  /* 0x3fe62e4200057882 */ /* 0x000fe20000000000 */
[----:B------:R-:W-:Y:S04]  /*0100*/  BSSY.RECONVERGENT B0, `(.L_x_16) ;  /* 0x0000036000007945 */ /* 0x000fe80003800200 */
[----:B--2---:R-:W-:Y:S01]  /*0110*/  DFMA R6, R4, R6, 6.75539944105574400000e+15 ;  /* 0x433800000406742b */ /* 0x004fe20000000006 */
        /* <DEDUP_REMOVED lines=52> */
.L_x_17:
[----:B------:R-:W-:Y:S05]  /*0460*/  BSYNC.RECONVERGENT B0 ;  /* 0x0000000000007941 */ /* 0x000fea0003800200 */
.L_x_16:
[----:B------:R-:W0:Y:S01]  /*0470*/  S2UR UR5, SR_CgaCtaId ;  /* 0x00000000000579c3 */ /* 0x000e220000008800 */
[----:B------:R-:W-:Y:S01]  /*0480*/  ISETP.NE.AND P0, PT, R2, RZ, PT ;  /* 0x000000ff0200720c */ /* 0x000fe20003f05270 */
[----:B------:R-:W-:Y:S01]  /*0490*/  UMOV UR4, 0x400 ;  /* 0x0000040000047882 */ /* 0x000fe20000000000 */
[----:B------:R-:W-:Y:S01]  /*04a0*/  BSSY.RECONVERGENT B0, `(.L_x_18) ;  /* 0x0000009000007945 */ /* 0x000fe20003800200 */
[----:B0-----:R-:W-:-:S10]  /*04b0*/  ULEA UR4, UR5, UR4, 0x18 ;  /* 0x0000000405047291 */ /* 0x001fd4000f8ec0ff */
[----:B------:R-:W-:Y:S01]  /*04c0*/  @!P0 STS.64 [UR4], RZ ;  /* 0x000000ffff008988 */ /* 0x000fe20008000a04 */
[----:B------:R-:W-:Y:S06]  /*04d0*/  BAR.SYNC.DEFER_BLOCKING 0x0 ;  /* 0x0000000000007b1d */ /* 0x000fec0000010000 */
.L_x_19:
[----:B------:R-:W0:Y:S01]  /*04e0*/  LDS.64 R4, [UR4] ;  /* 0x00000004ff047984 */ /* 0x000e220008000a00 */
[----:B------:R-:W-:Y:S01]  /*04f0*/  IMAD.U32 R3, RZ, RZ, UR4 ;  /* 0x00000004ff037e24 */ /* 0x000fe2000f8e00ff */
[----:B0-----:R-:W-:-:S07]  /*0500*/  DADD R6, R8, R4 ;  /* 0x0000000008067229 */ /* 0x001fce0000000004 */
[----:B------:R-:W0:Y:S02]  /*0510*/  ATOMS.CAST.SPIN.64 P0, [R3], R4, R6 ;  /* 0x000000040300758d */ /* 0x000e240001800406 */
[----:B0-----:R-:W-:Y:S05]  /*0520*/  @!P0 BRA `(.L_x_19) ;  /* 0xfffffffc00ec8947 */ /* 0x001fea000383ffff */
[----:B------:R-:W-:Y:S05]  /*0530*/  BSYNC.RECONVERGENT B0 ;  /* 0x0000000000007941 */ /* 0x000fea0003800200 */
.L_x_18:
[----:B------:R-:W-:Y:S01]  /*0540*/  BAR.SYNC.DEFER_BLOCKING 0x0 ;  /* 0x0000000000007b1d */ /* 0x000fe20000010000 */
[----:B------:R-:W-:Y:S01]  /*0550*/  IMAD.MOV.U32 R2, RZ, RZ, 0x1 ;  /* 0x00000001ff027424 */ /* 0x000fe200078e00ff */
[----:B------:R-:W-:-:S04]  /*0560*/  FSETP.GEU.AND P1, PT, |R9|, 6.5827683646048100446e-37, PT ;  /* 0x036000000900780b */ /* 0x000fc80003f2e200 */
[----:B------:R-:W-:Y:S01]  /*0570*/  BSSY.RECONVERGENT B0, `(.L_x_20) ;  /* 0x0000012000007945 */ /* 0x000fe20003800200 */
[----:B------:R-:W0:Y:S02]  /*0580*/  LDS.64 R6, [UR4] ;  /* 0x00000004ff067984 */ /* 0x000e240008000a00 */
        /* <DEDUP_REMOVED lines=15> */
[----:B------:R-:W-:Y:S05]  /*0680*/  CALL.REL.NOINC `($__internal_1_$__cuda_sm20_div_rn_f64_full) ;  /* 0x0000000000147944 */ /* 0x000fea0003c00000 */
.L_x_21:
[----:B------:R-:W-:Y:S05]  /*0690*/  BSYNC.RECONVERGENT B0 ;  /* 0x0000000000007941 */ /* 0x000fea0003800200 */
.L_x_20:
[----:B------:R-:W0:Y:S02]  /*06a0*/  LDC.64 R4, c[0x0][0x388] ;  /* 0x0000e200ff047b82 */ /* 0x000e240000000a00 */
[----:B0-----:R-:W-:-:S05]  /*06b0*/  IMAD.WIDE R4, R0, 0x8, R4 ;  /* 0x0000000800047825 */ /* 0x001fca00078e0204 */
[----:B------:R-:W-:Y:S01]  /*06c0*/  STG.E.64 desc[UR6][R4.64], R2 ;  /* 0x0000000204007986 */ /* 0x000fe2000c101b06 */
[----:B------:R-:W-:Y:S05]  /*06d0*/  EXIT ;  /* 0x000000000000794d */ /* 0x000fea0003800000 */
        .weak           $__internal_1_$__cuda_sm20_div_rn_f64_full
        .type           $__internal_1_$__cuda_sm20_div_rn_f64_full,@function
        .size           $__internal_1_$__cuda_sm20_div_rn_f64_full,(.L_x_29 - $__internal_1_$__cuda_sm20_div_rn_f64_full)
$__internal_1_$__cuda_sm20_div_rn_f64_full:
[C---:B------:R-:W-:Y:S01]  /*06e0*/  FSETP.GEU.AND P0, PT, |R7|.reuse, 1.469367938527859385e-39, PT ;  /* 0x001000000700780b */ /* 0x040fe20003f0e200 */
[----:B------:R-:W-:Y:S01]  /*06f0*/  IMAD.MOV.U32 R16, RZ, RZ, 0x1 ;  /* 0x00000001ff107424 */ /* 0x000fe200078e00ff */
[----:B------:R-:W-:Y:S01]  /*0700*/  LOP3.LUT R2, R7, 0x800fffff, RZ, 0xc0, !PT ;  /* 0x800fffff07027812 */ /* 0x000fe200078ec0ff */
[----:B------:R-:W-:Y:S01]  /*0710*/  BSSY.RECONVERGENT B1, `(.L_x_22) ;  /* 0x0000055000017945 */ /* 0x000fe20003800200 */
[C---:B------:R-:W-:Y:S02]  /*0720*/  FSETP.GEU.AND P2, PT, |R5|.reuse, 1.469367938527859385e-39, PT ;  /* 0x001000000500780b */ /* 0x040fe40003f4e200 */
[----:B------:R-:W-:Y:S01]  /*0730*/  LOP3.LUT R3, R2, 0x3ff00000, RZ, 0xfc, !PT ;  /* 0x3ff0000002037812 */ /* 0x000fe200078efcff */
[----:B------:R-:W-:Y:S01]  /*0740*/  IMAD.MOV.U32 R2, RZ, RZ, R6 ;  /* 0x000000ffff027224 */ /* 0x000fe200078e0006 */
[----:B------:R-:W-:Y:S02]  /*0750*/  LOP3.LUT R11, R5, 0x7ff00000, RZ, 0xc0, !PT ;  /* 0x7ff00000050b7812 */ /* 0x000fe400078ec0ff */
[----:B------:R-:W-:-:S03]  /*0760*/  LOP3.LUT R14, R7, 0x7ff00000, RZ, 0xc0, !PT ;  /* 0x7ff00000070e7812 */ /* 0x000fc600078ec0ff */
[----:B------:R-:W-:Y:S01]  /*0770*/  @!P0 DMUL R2, R6, 8.98846567431157953865e+307 ;  /* 0x7fe0000006028828 */ /* 0x000fe20000000000 */
[----:B------:R-:W-:-:S03]  /*0780*/  ISETP.GE.U32.AND P1, PT, R11, R14, PT ;  /* 0x0000000e0b00720c */ /* 0x000fc60003f26070 */
[----:B------:R-:W-:Y:S01]  /*0790*/  @!P2 LOP3.LUT R12, R7, 0x7ff00000, RZ, 0xc0, !PT ;  /* 0x7ff00000070ca812 */ /* 0x000fe200078ec0ff */
[----:B------:R-:W-:Y:S01]  /*07a0*/  @!P2 IMAD.MOV.U32 R18, RZ, RZ, RZ ;  /* 0x000000ffff12a224 */ /* 0x000fe200078e00ff */
[----:B------:R-:W0:Y:S02]  /*07b0*/  MUFU.RCP64H R17, R3 ;  /* 0x0000000300117308 */ /* 0x000e240000001800 */
[----:B------:R-:W-:Y:S01]  /*07c0*/  @!P2 ISETP.GE.U32.AND P3, PT, R11, R12, PT ;  /* 0x0000000c0b00a20c */ /* 0x000fe20003f66070 */
[----:B------:R-:W-:-:S05]  /*07d0*/  IMAD.MOV.U32 R12, RZ, RZ, 0x1ca00000 ;  /* 0x1ca00000ff0c7424 */ /* 0x000fca00078e00ff */
[----:B------:R-:W-:-:S04]  /*07e0*/  @!P2 SEL R13, R12, 0x63400000, !P3 ;  /* 0x634000000c0da807 */ /* 0x000fc80005800000 */
[----:B------:R-:W-:-:S04]  /*07f0*/  @!P2 LOP3.LUT R13, R13, 0x80000000, R5, 0xf8, !PT ;  /* 0x800000000d0da812 */ /* 0x000fc800078ef805 */
[----:B------:R-:W-:Y:S01]  /*0800*/  @!P2 LOP3.LUT R19, R13, 0x100000, RZ, 0xfc, !PT ;  /* 0x001000000d13a812 */ /* 0x000fe200078efcff */
[----:B0-----:R-:W-:-:S08]  /*0810*/  DFMA R8, R16, -R2, 1 ;  /* 0x3ff000001008742b */ /* 0x001fd00000000802 */
[----:B------:R-:W-:-:S08]  /*0820*/  DFMA R8, R8, R8, R8 ;  /* 0x000000080808722b */ /* 0x000fd00000000008 */
[----:B------:R-:W-:Y:S01]  /*0830*/  DFMA R16, R16, R8, R16 ;  /* 0x000000081010722b */ /* 0x000fe20000000010 */
[----:B------:R-:W-:Y:S01]  /*0840*/  SEL R9, R12, 0x63400000, !P1 ;  /* 0x634000000c097807 */ /* 0x000fe20004800000 */
[----:B------:R-:W-:-:S03]  /*0850*/  IMAD.MOV.U32 R8, RZ, RZ, R4 ;  /* 0x000000ffff087224 */ /* 0x000fc600078e0004 */
[----:B------:R-:W-:-:S03]  /*0860*/  LOP3.LUT R9, R9, 0x800fffff, R5, 0xf8, !PT ;  /* 0x800fffff09097812 */ /* 0x000fc600078ef805 */
[----:B------:R-:W-:-:S03]  /*0870*/  DFMA R20, R16, -R2, 1 ;  /* 0x3ff000001014742b */ /* 0x000fc60000000802 */
[----:B------:R-:W-:-:S05]  /*0880*/  @!P2 DFMA R8, R8, 2, -R18 ;  /* 0x400000000808a82b */ /* 0x000fca0000000812 */
[----:B------:R-:W-:Y:S01]  /*0890*/  DFMA R16, R16, R20, R16 ;  /* 0x000000141010722b */ /* 0x000fe20000000010 */
[----:B------:R-:W-:Y:S02]  /*08a0*/  IMAD.MOV.U32 R21, RZ, RZ, R11 ;  /* 0x000000ffff157224 */ /* 0x000fe400078e000b */
[----:B------:R-:W-:Y:S01]  /*08b0*/  IMAD.MOV.U32 R20, RZ, RZ, R14 ;  /* 0x000000ffff147224 */ /* 0x000fe200078e000e */
[----:B------:R-:W-:Y:S02]  /*08c0*/  @!P0 LOP3.LUT R20, R3, 0x7ff00000, RZ, 0xc0, !PT ;  /* 0x7ff0000003148812 */ /* 0x000fe400078ec0ff */
[----:B------:R-:W-:Y:S02]  /*08d0*/  @!P2 LOP3.LUT R21, R9, 0x7ff00000, RZ, 0xc0, !PT ;  /* 0x7ff000000915a812 */ /* 0x000fe400078ec0ff */
[----:B------:R-:W-:Y:S01]  /*08e0*/  DMUL R18, R16, R8 ;  /* 0x0000000810127228 */ /* 0x000fe20000000000 */
[----:B------:R-:W-:Y:S02]  /*08f0*/  VIADD R22, R20, 0xffffffff ;  /* 0xffffffff14167836 */ /* 0x000fe40000000000 */
[----:B------:R-:W-:-:S05]  /*0900*/  VIADD R13, R21, 0xffffffff ;  /* 0xffffffff150d7836 */ /* 0x000fca0000000000 */
        /* <DEDUP_REMOVED lines=32> */
.L_x_23:
        /* <DEDUP_REMOVED lines=16> */
.L_x_26:
[----:B------:R-:W-:Y:S01]  /*0c10*/  LOP3.LUT R13, R7, 0x80000, RZ, 0xfc, !PT ;  /* 0x00080000070d7812 */ /* 0x000fe200078efcff */
[----:B------:R-:W-:Y:S01]  /*0c20*/  IMAD.MOV.U32 R12, RZ, RZ, R6 ;  /* 0x000000ffff0c7224 */ /* 0x000fe200078e0006 */
[----:B------:R-:W-:Y:S06]  /*0c30*/  BRA `(.L_x_24) ;  /* 0x0000000000087947 */ /* 0x000fec0003800000 */
.L_x_25:
[----:B------:R-:W-:Y:S01]  /*0c40*/  LOP3.LUT R13, R5, 0x80000, RZ, 0xfc, !PT ;  /* 0x00080000050d7812 */ /* 0x000fe200078efcff */
[----:B------:R-:W-:-:S07]  /*0c50*/  IMAD.MOV.U32 R12, RZ, RZ, R4 ;  /* 0x000000ffff0c7224 */ /* 0x000fce00078e0004 */
.L_x_24:
[----:B------:R-:W-:Y:S05]  /*0c60*/  BSYNC.RECONVERGENT B1 ;  /* 0x0000000000017941 */ /* 0x000fea0003800200 */
.L_x_22:
[----:B------:R-:W-:Y:S02]  /*0c70*/  IMAD.MOV.U32 R11, RZ, RZ, 0x0 ;  /* 0x00000000ff0b7424 */ /* 0x000fe400078e00ff */
[----:B------:R-:W-:Y:S02]  /*0c80*/  IMAD.MOV.U32 R2, RZ, RZ, R12 ;  /* 0x000000ffff027224 */ /* 0x000fe400078e000c */
[----:B------:R-:W-:Y:S01]  /*0c90*/  IMAD.MOV.U32 R3, RZ, RZ, R13 ;  /* 0x000000ffff037224 */ /* 0x000fe200078e000d */
[----:B------:R-:W-:Y:S06]  /*0ca0*/  RET.REL.NODEC R10 `(_Z13naive_softmaxPdS_i) ;  /* 0xfffffff00ad47950 */ /* 0x000fec0003c3ffff */
.L_x_27:
        /* <DEDUP_REMOVED lines=13> */
.L_x_29:


//--------------------- .nv.shared._Z17softmax_logsumexpPdS_i --------------------------
	.section	.nv.shared._Z17softmax_logsumexpPdS_i,"aw",@nobits
	.sectionflags	@""
	.align	8
.nv.shared._Z17softmax_logsumexpPdS_i:
	.zero		1040


//--------------------- .nv.shared.reserved.0     --------------------------
	.section	.nv.shared.reserved.0,"aw",@nobits
	.weak		__nv_reservedSMEM_offset_0_alias
	.size		__nv_reservedSMEM_offset_0_alias, 0, 64
	.other		__nv_reservedSMEM_offset_0_alias,@"STO_CUDA_RESERVED_SHARED STV_DEFAULT"
__nv_reservedSMEM_offset_0_alias:
	.zero		0
	.zero		64


//--------------------- .nv.shared._Z13naive_softmaxPdS_i --------------------------
	.section	.nv.shared._Z13naive_softmaxPdS_i,"aw",@nobits
	.sectionflags	@""
	.align	8
.nv.shared._Z13naive_softmaxPdS_i:
	.zero		1032


//--------------------- .nv.constant0._Z17softmax_logsumexpPdS_i --------------------------
	.section	.nv.constant0._Z17softmax_logsumexpPdS_i,"a",@progbits
	.sectionflags	@""
	.align	4
.nv.constant0._Z17softmax_logsumexpPdS_i:
	.zero		916


//--------------------- .nv.constant0._Z13naive_softmaxPdS_i --------------------------
	.section	.nv.constant0._Z13naive_softmaxPdS_i,"a",@progbits
	.sectionflags	@""
	.align	4
.nv.constant0._Z13naive_softmaxPdS_i:
	.zero		916


//--------------------- SYMBOLS --------------------------

	.type		.nv.reservedSmem.offset0,@object
	.size		.nv.reservedSmem.offset0,0x4
	.type		.nv.reservedSmem.cap,@object
	.size		.nv.reservedSmem.cap,0x4
